//
// Generated by NVIDIA NVVM Compiler
//
// Compiler Build ID: CL-36424714
// Cuda compilation tools, release 13.0, V13.0.88
// Based on NVVM 20.0.0
//

.version 9.0
.target sm_100
.address_size 64

	// .globl	_Z24transpose_bank_conflictsPfPKfii

.visible .entry _Z24transpose_bank_conflictsPfPKfii(
	.param .u64 .ptr .align 1 _Z24transpose_bank_conflictsPfPKfii_param_0,
	.param .u64 .ptr .align 1 _Z24transpose_bank_conflictsPfPKfii_param_1,
	.param .u32 _Z24transpose_bank_conflictsPfPKfii_param_2,
	.param .u32 _Z24transpose_bank_conflictsPfPKfii_param_3
)
{


	ret;

}
	// .globl	_Z22transpose_no_conflictsPfPKfii
.visible .entry _Z22transpose_no_conflictsPfPKfii(
	.param .u64 .ptr .align 1 _Z22transpose_no_conflictsPfPKfii_param_0,
	.param .u64 .ptr .align 1 _Z22transpose_no_conflictsPfPKfii_param_1,
	.param .u32 _Z22transpose_no_conflictsPfPKfii_param_2,
	.param .u32 _Z22transpose_no_conflictsPfPKfii_param_3
)
{


	ret;

}


// ===== COMPILED SASS (sm_100) =====

	.target	sm_100

	.elftype	@"ET_EXEC"


//--------------------- .note.nv.tkinfo           --------------------------
	.section	.note.nv.tkinfo,"",@"SHT_NOTE"
	.sectionflags	@"SHF_NOTE_NV_TKINFO"
	.tkinfo
        /*0018*/ 	.word	0x00000002
        /*0030*/ 	.string	""
        /*0030*/ 	.string	"ptxas"
        /*0030*/ 	.string	"Cuda compilation tools, release 13.0, V13.0.88"
        /*0030*/ 	.string	"Build cuda_13.0.r13.0/compiler.36424714_0"
        /*0030*/ 	.string	"-arch sm_100 -m 64 "



//--------------------- .note.nv.cuinfo           --------------------------
	.section	.note.nv.cuinfo,"",@"SHT_NOTE"
	.sectionflags	@"SHF_NOTE_NV_CUINFO"
        /*0018*/ 	.short	0x0002
        /*001a*/ 	.short	0x0064
        /*001c*/ 	.short	0x0082
	.zero		2


//--------------------- .nv.info                  --------------------------
	.section	.nv.info,"",@"SHT_CUDA_INFO"
	.align	4


	//----- nvinfo : EIATTR_REGCOUNT
	.align		4
        /*0000*/ 	.byte	0x04, 0x2f
        /*0002*/ 	.short	(.L_1 - .L_0)
	.align		4
.L_0:
        /*0004*/ 	.word	index@(_Z24transpose_bank_conflictsPfPKfii)
        /*0008*/ 	.word	0x00000004


	//----- nvinfo : EIATTR_FRAME_SIZE
	.align		4
.L_1:
        /*000c*/ 	.byte	0x04, 0x11
        /*000e*/ 	.short	(.L_3 - .L_2)
	.align		4
.L_2:
        /*0010*/ 	.word	index@(_Z24transpose_bank_conflictsPfPKfii)
        /*0014*/ 	.word	0x00000000


	//----- nvinfo : EIATTR_REGCOUNT
	.align		4
.L_3:
        /*0018*/ 	.byte	0x04, 0x2f
        /*001a*/ 	.short	(.L_5 - .L_4)
	.align		4
.L_4:
        /*001c*/ 	.word	index@(_Z22transpose_no_conflictsPfPKfii)
        /*0020*/ 	.word	0x00000004


	//----- nvinfo : EIATTR_FRAME_SIZE
	.align		4
.L_5:
        /*0024*/ 	.byte	0x04, 0x11
        /*0026*/ 	.short	(.L_7 - .L_6)
	.align		4
.L_6:
        /*0028*/ 	.word	index@(_Z22transpose_no_conflictsPfPKfii)
        /*002c*/ 	.word	0x00000000


	//----- nvinfo : EIATTR_MIN_STACK_SIZE
	.align		4
.L_7:
        /*0030*/ 	.byte	0x04, 0x12
        /*0032*/ 	.short	(.L_9 - .L_8)
	.align		4
.L_8:
        /*0034*/ 	.word	index@(_Z22transpose_no_conflictsPfPKfii)
        /*0038*/ 	.word	0x00000000


	//----- nvinfo : EIATTR_MIN_STACK_SIZE
	.align		4
.L_9:
        /*003c*/ 	.byte	0x04, 0x12
        /*003e*/ 	.short	(.L_11 - .L_10)
	.align		4
.L_10:
        /*0040*/ 	.word	index@(_Z24transpose_bank_conflictsPfPKfii)
        /*0044*/ 	.word	0x00000000
.L_11:


//--------------------- .nv.compat                --------------------------
	.section	.nv.compat,"",@"SHT_CUDA_COMPAT_INFO"
	.align	4
        /*0000*/ 	.byte	0x02, 0x09, 0x00, 0x00, 0x02, 0x02, 0x01, 0x00, 0x02, 0x05, 0x05, 0x00, 0x03, 0x07, 0x01, 0x01
        /*0010*/ 	.byte	0x02, 0x03, 0x00, 0x00, 0x02, 0x06, 0x01, 0x00, 0x04, 0x0b, 0x08, 0x00, 0x09, 0x00, 0x00, 0x00
        /*0020*/ 	.byte	0x00, 0x00, 0x00, 0x00


//--------------------- .nv.info._Z22transpose_no_conflictsPfPKfii --------------------------
	.section	.nv.info._Z22transpose_no_conflictsPfPKfii,"",@"SHT_CUDA_INFO"
	.sectionflags	@""
	.align	4


	//----- nvinfo : EIATTR_CUDA_API_VERSION
	.align		4
        /*0000*/ 	.byte	0x04, 0x37
        /*0002*/ 	.short	(.L_13 - .L_12)
.L_12:
        /*0004*/ 	.word	0x00000082


	//----- nvinfo : EIATTR_KPARAM_INFO
	.align		4
.L_13:
        /*0008*/ 	.byte	0x04, 0x17
        /*000a*/ 	.short	(.L_15 - .L_14)
.L_14:
        /*000c*/ 	.word	0x00000000
        /*0010*/ 	.short	0x0003
        /*0012*/ 	.short	0x0014
        /*0014*/ 	.byte	0x00, 0xf0, 0x11, 0x00


	//----- nvinfo : EIATTR_KPARAM_INFO
	.align		4
.L_15:
        /*0018*/ 	.byte	0x04, 0x17
        /*001a*/ 	.short	(.L_17 - .L_16)
.L_16:
        /*001c*/ 	.word	0x00000000
        /*0020*/ 	.short	0x0002
        /*0022*/ 	.short	0x0010
        /*0024*/ 	.byte	0x00, 0xf0, 0x11, 0x00


	//----- nvinfo : EIATTR_KPARAM_INFO
	.align		4
.L_17:
        /*0028*/ 	.byte	0x04, 0x17
        /*002a*/ 	.short	(.L_19 - .L_18)
.L_18:
        /*002c*/ 	.word	0x00000000
        /*0030*/ 	.short	0x0001
        /*0032*/ 	.short	0x0008
        /*0034*/ 	.byte	0x00, 0xf5, 0x21, 0x00


	//----- nvinfo : EIATTR_KPARAM_INFO
	.align		4
.L_19:
        /*0038*/ 	.byte	0x04, 0x17
        /*003a*/ 	.short	(.L_21 - .L_20)
.L_20:
        /*003c*/ 	.word	0x00000000
        /*0040*/ 	.short	0x0000
        /*0042*/ 	.short	0x0000
        /*0044*/ 	.byte	0x00, 0xf5, 0x21, 0x00


	//----- nvinfo : EIATTR_SPARSE_MMA_MASK
	.align		4
.L_21:
        /*0048*/ 	.byte	0x03, 0x50
        /*004a*/ 	.short	0x0000


	//----- nvinfo : EIATTR_MAXREG_COUNT
	.align		4
        /*004c*/ 	.byte	0x03, 0x1b
        /*004e*/ 	.short	0x00ff


	//----- nvinfo : EIATTR_MERCURY_ISA_VERSION
	.align		4
        /*0050*/ 	.byte	0x03, 0x5f
        /*0052*/ 	.short	0x0101


	//----- nvinfo : EIATTR_VRC_CTA_INIT_COUNT
	.align		4
        /*0054*/ 	.byte	0x02, 0x4a
	.zero		1
	.zero		1


	//----- nvinfo : EIATTR_EXIT_INSTR_OFFSETS
	.align		4
        /*0058*/ 	.byte	0x04, 0x1c
        /*005a*/ 	.short	(.L_23 - .L_22)


	//   ....[0]....
.L_22:
        /*005c*/ 	.word	0x00000010


	//----- nvinfo : EIATTR_CBANK_PARAM_SIZE
	.align		4
.L_23:
        /*0060*/ 	.byte	0x03, 0x19
        /*0062*/ 	.short	0x0018


	//----- nvinfo : EIATTR_PARAM_CBANK
	.align		4
        /*0064*/ 	.byte	0x04, 0x0a
        /*0066*/ 	.short	(.L_25 - .L_24)
	.align		4
.L_24:
        /*0068*/ 	.word	index@(.nv.constant0._Z22transpose_no_conflictsPfPKfii)
        /*006c*/ 	.short	0x0380
        /*006e*/ 	.short	0x0018


	//----- nvinfo : EIATTR_SW_WAR
	.align		4
.L_25:
        /*0070*/ 	.byte	0x04, 0x36
        /*0072*/ 	.short	(.L_27 - .L_26)
.L_26:
        /*0074*/ 	.word	0x00000008
.L_27:


//--------------------- .nv.info._Z24transpose_bank_conflictsPfPKfii --------------------------
	.section	.nv.info._Z24transpose_bank_conflictsPfPKfii,"",@"SHT_CUDA_INFO"
	.sectionflags	@""
	.align	4


	//----- nvinfo : EIATTR_CUDA_API_VERSION
	.align		4
        /*0000*/ 	.byte	0x04, 0x37
        /*0002*/ 	.short	(.L_29 - .L_28)
.L_28:
        /*0004*/ 	.word	0x00000082


	//----- nvinfo : EIATTR_KPARAM_INFO
	.align		4
.L_29:
        /*0008*/ 	.byte	0x04, 0x17
        /*000a*/ 	.short	(.L_31 - .L_30)
.L_30:
        /*000c*/ 	.word	0x00000000
        /*0010*/ 	.short	0x0003
        /*0012*/ 	.short	0x0014
        /*0014*/ 	.byte	0x00, 0xf0, 0x11, 0x00


	//----- nvinfo : EIATTR_KPARAM_INFO
	.align		4
.L_31:
        /*0018*/ 	.byte	0x04, 0x17
        /*001a*/ 	.short	(.L_33 - .L_32)
.L_32:
        /*001c*/ 	.word	0x00000000
        /*0020*/ 	.short	0x0002
        /*0022*/ 	.short	0x0010
        /*0024*/ 	.byte	0x00, 0xf0, 0x11, 0x00


	//----- nvinfo : EIATTR_KPARAM_INFO
	.align		4
.L_33:
        /*0028*/ 	.byte	0x04, 0x17
        /*002a*/ 	.short	(.L_35 - .L_34)
.L_34:
        /*002c*/ 	.word	0x00000000
        /*0030*/ 	.short	0x0001
        /*0032*/ 	.short	0x0008
        /*0034*/ 	.byte	0x00, 0xf5, 0x21, 0x00


	//----- nvinfo : EIATTR_KPARAM_INFO
	.align		4
.L_35:
        /*0038*/ 	.byte	0x04, 0x17
        /*003a*/ 	.short	(.L_37 - .L_36)
.L_36:
        /*003c*/ 	.word	0x00000000
        /*0040*/ 	.short	0x0000
        /*0042*/ 	.short	0x0000
        /*0044*/ 	.byte	0x00, 0xf5, 0x21, 0x00


	//----- nvinfo : EIATTR_SPARSE_MMA_MASK
	.align		4
.L_37:
        /*0048*/ 	.byte	0x03, 0x50
        /*004a*/ 	.short	0x0000


	//----- nvinfo : EIATTR_MAXREG_COUNT
	.align		4
        /*004c*/ 	.byte	0x03, 0x1b
        /*004e*/ 	.short	0x00ff


	//----- nvinfo : EIATTR_MERCURY_ISA_VERSION
	.align		4
        /*0050*/ 	.byte	0x03, 0x5f
        /*0052*/ 	.short	0x0101


	//----- nvinfo : EIATTR_VRC_CTA_INIT_COUNT
	.align		4
        /*0054*/ 	.byte	0x02, 0x4a
	.zero		1
	.zero		1


	//----- nvinfo : EIATTR_EXIT_INSTR_OFFSETS
	.align		4
        /*0058*/ 	.byte	0x04, 0x1c
        /*005a*/ 	.short	(.L_39 - .L_38)


	//   ....[0]....
.L_38:
        /*005c*/ 	.word	0x00000010


	//----- nvinfo : EIATTR_CBANK_PARAM_SIZE
	.align		4
.L_39:
        /*0060*/ 	.byte	0x03, 0x19
        /*0062*/ 	.short	0x0018


	//----- nvinfo : EIATTR_PARAM_CBANK
	.align		4
        /*0064*/ 	.byte	0x04, 0x0a
        /*0066*/ 	.short	(.L_41 - .L_40)
	.align		4
.L_40:
        /*0068*/ 	.word	index@(.nv.constant0._Z24transpose_bank_conflictsPfPKfii)
        /*006c*/ 	.short	0x0380
        /*006e*/ 	.short	0x0018


	//----- nvinfo : EIATTR_SW_WAR
	.align		4
.L_41:
        /*0070*/ 	.byte	0x04, 0x36
        /*0072*/ 	.short	(.L_43 - .L_42)
.L_42:
        /*0074*/ 	.word	0x00000008
.L_43:


//--------------------- .nv.callgraph             --------------------------
	.section	.nv.callgraph,"",@"SHT_CUDA_CALLGRAPH"
	.align	4
	.sectionentsize	8
	.align		4
        /*0000*/ 	.word	0x00000000
	.align		4
        /*0004*/ 	.word	0xffffffff
	.align		4
        /*0008*/ 	.word	0x00000000
	.align		4
        /*000c*/ 	.word	0xfffffffe
	.align		4
        /*0010*/ 	.word	0x00000000
	.align		4
        /*0014*/ 	.word	0xfffffffd
	.align		4
        /*0018*/ 	.word	0x00000000
	.align		4
        /*001c*/ 	.word	0xfffffffc


//--------------------- .text._Z22transpose_no_conflictsPfPKfii --------------------------
	.section	.text._Z22transpose_no_conflictsPfPKfii,"ax",@progbits
	.align	128
        .global         _Z22transpose_no_conflictsPfPKfii
        .type           _Z22transpose_no_conflictsPfPKfii,@function
        .size           _Z22transpose_no_conflictsPfPKfii,(.L_x_2 - _Z22transpose_no_conflictsPfPKfii)
        .other          _Z22transpose_no_conflictsPfPKfii,@"STO_CUDA_ENTRY STV_DEFAULT"
_Z22transpose_no_conflictsPfPKfii:
.text._Z22transpose_no_conflictsPfPKfii:
[----:B------:R-:W-:Y:S01]  /*0000*/  LDC R1, c[0x0][0x37c] ;  /* 0x0000df00ff017b82 */ /* 0x000fe20000000800 */
[----:B------:R-:W-:Y:S05]  /*0010*/  EXIT ;  /* 0x000000000000794d */ /* 0x000fea0003800000 */
.L_x_0:
[----:B------:R-:W-:-:S00]  /*0020*/  BRA `(.L_x_0) ;  /* 0xfffffffc00fc7947 */ /* 0x000fc0000383ffff */
[----:B------:R-:W-:-:S00]  /*0030*/  NOP ;  /* 0x0000000000007918 */ /* 0x000fc00000000000 */
        /* <DEDUP_REMOVED lines=12> */
.L_x_2:


//--------------------- .text._Z24transpose_bank_conflictsPfPKfii --------------------------
	.section	.text._Z24transpose_bank_conflictsPfPKfii,"ax",@progbits
	.align	128
        .global         _Z24transpose_bank_conflictsPfPKfii
        .type           _Z24transpose_bank_conflictsPfPKfii,@function
        .size           _Z24transpose_bank_conflictsPfPKfii,(.L_x_3 - _Z24transpose_bank_conflictsPfPKfii)
        .other          _Z24transpose_bank_conflictsPfPKfii,@"STO_CUDA_ENTRY STV_DEFAULT"
_Z24transpose_bank_conflictsPfPKfii:
.text._Z24transpose_bank_conflictsPfPKfii:
[----:B------:R-:W-:Y:S01]  /*0000*/  LDC R1, c[0x0][0x37c] ;  /* 0x0000df00ff017b82 */ /* 0x000fe20000000800 */
[----:B------:R-:W-:Y:S05]  /*0010*/  EXIT ;  /* 0x000000000000794d */ /* 0x000fea0003800000 */
.L_x_1:
        /* <DEDUP_REMOVED lines=14> */
.L_x_3:


//--------------------- .nv.shared.reserved.0     --------------------------
	.section	.nv.shared.reserved.0,"aw",@nobits
	.weak		__nv_reservedSMEM_offset_0_alias
	.size		__nv_reservedSMEM_offset_0_alias, 0, 64
	.other		__nv_reservedSMEM_offset_0_alias,@"STO_CUDA_RESERVED_SHARED STV_DEFAULT"
__nv_reservedSMEM_offset_0_alias:
	.zero		0
	.zero		64


//--------------------- .nv.constant0._Z22transpose_no_conflictsPfPKfii --------------------------
	.section	.nv.constant0._Z22transpose_no_conflictsPfPKfii,"a",@progbits
	.sectionflags	@""
	.align	4
.nv.constant0._Z22transpose_no_conflictsPfPKfii:
	.zero		920


//--------------------- .nv.constant0._Z24transpose_bank_conflictsPfPKfii --------------------------
	.section	.nv.constant0._Z24transpose_bank_conflictsPfPKfii,"a",@progbits
	.sectionflags	@""
	.align	4
.nv.constant0._Z24transpose_bank_conflictsPfPKfii:
	.zero		920


//--------------------- SYMBOLS --------------------------

	.type		.nv.reservedSmem.offset0,@object
	.size		.nv.reservedSmem.offset0,0x4
